//
// Generated by NVIDIA NVVM Compiler
//
// Compiler Build ID: CL-36424714
// Cuda compilation tools, release 13.0, V13.0.88
// Based on NVVM 20.0.0
//

.version 9.0
.target sm_100
.address_size 64

	// .globl	_Z13gpu_grayscaleiiPfS_
// _ZZ12gpu_convolveiiPfS_S_iE8sh_block has been demoted

.visible .entry _Z13gpu_grayscaleiiPfS_(
	.param .u32 _Z13gpu_grayscaleiiPfS__param_0,
	.param .u32 _Z13gpu_grayscaleiiPfS__param_1,
	.param .u64 .ptr .align 1 _Z13gpu_grayscaleiiPfS__param_2,
	.param .u64 .ptr .align 1 _Z13gpu_grayscaleiiPfS__param_3
)
{
	.reg .pred 	%p<4>;
	.reg .b32 	%r<15>;
	.reg .b32 	%f<7>;
	.reg .b64 	%rd<9>;

	ld.param.u32 	%r3, [_Z13gpu_grayscaleiiPfS__param_0];
	ld.param.u32 	%r4, [_Z13gpu_grayscaleiiPfS__param_1];
	ld.param.u64 	%rd1, [_Z13gpu_grayscaleiiPfS__param_2];
	ld.param.u64 	%rd2, [_Z13gpu_grayscaleiiPfS__param_3];
	mov.u32 	%r6, %ntid.x;
	mov.u32 	%r7, %ctaid.x;
	mov.u32 	%r8, %tid.x;
	mad.lo.s32 	%r1, %r6, %r7, %r8;
	mov.u32 	%r9, %ntid.y;
	mov.u32 	%r10, %ctaid.y;
	mov.u32 	%r11, %tid.y;
	mad.lo.s32 	%r12, %r9, %r10, %r11;
	setp.ge.s32 	%p1, %r1, %r3;
	setp.ge.s32 	%p2, %r12, %r4;
	or.pred  	%p3, %p1, %p2;
	@%p3 bra 	$L__BB0_2;
	cvta.to.global.u64 	%rd3, %rd1;
	cvta.to.global.u64 	%rd4, %rd2;
	mad.lo.s32 	%r13, %r12, %r3, %r1;
	mul.lo.s32 	%r14, %r13, 3;
	mul.wide.s32 	%rd5, %r14, 4;
	add.s64 	%rd6, %rd3, %rd5;
	ld.global.f32 	%f1, [%rd6];
	ld.global.f32 	%f2, [%rd6+4];
	mul.f32 	%f3, %f2, 0f3F371759;
	fma.rn.f32 	%f4, %f1, 0f3D93DD98, %f3;
	ld.global.f32 	%f5, [%rd6+8];
	fma.rn.f32 	%f6, %f5, 0f3E59B3D0, %f4;
	mul.wide.s32 	%rd7, %r13, 4;
	add.s64 	%rd8, %rd4, %rd7;
	st.global.f32 	[%rd8], %f6;
$L__BB0_2:
	ret;

}
	// .globl	_Z12gpu_convolveiiPfS_S_i
.visible .entry _Z12gpu_convolveiiPfS_S_i(
	.param .u32 _Z12gpu_convolveiiPfS_S_i_param_0,
	.param .u32 _Z12gpu_convolveiiPfS_S_i_param_1,
	.param .u64 .ptr .align 1 _Z12gpu_convolveiiPfS_S_i_param_2,
	.param .u64 .ptr .align 1 _Z12gpu_convolveiiPfS_S_i_param_3,
	.param .u64 .ptr .align 1 _Z12gpu_convolveiiPfS_S_i_param_4,
	.param .u32 _Z12gpu_convolveiiPfS_S_i_param_5
)
{
	.reg .pred 	%p<18>;
	.reg .b32 	%r<72>;
	.reg .b32 	%f<123>;
	.reg .b64 	%rd<43>;
	// demoted variable
	.shared .align 4 .b8 _ZZ12gpu_convolveiiPfS_S_iE8sh_block[1296];
	ld.param.u32 	%r32, [_Z12gpu_convolveiiPfS_S_i_param_0];
	ld.param.u32 	%r34, [_Z12gpu_convolveiiPfS_S_i_param_1];
	ld.param.u64 	%rd11, [_Z12gpu_convolveiiPfS_S_i_param_2];
	ld.param.u64 	%rd10, [_Z12gpu_convolveiiPfS_S_i_param_3];
	ld.param.u64 	%rd12, [_Z12gpu_convolveiiPfS_S_i_param_4];
	ld.param.u32 	%r33, [_Z12gpu_convolveiiPfS_S_i_param_5];
	cvta.to.global.u64 	%rd1, %rd12;
	cvta.to.global.u64 	%rd2, %rd11;
	mov.u32 	%r36, %ctaid.x;
	mov.u32 	%r37, %ntid.x;
	mov.u32 	%r1, %tid.x;
	mad.lo.s32 	%r2, %r36, %r37, %r1;
	mov.u32 	%r38, %ctaid.y;
	mov.u32 	%r39, %ntid.y;
	mov.u32 	%r3, %tid.y;
	mad.lo.s32 	%r40, %r38, %r39, %r3;
	add.s32 	%r41, %r32, -2;
	setp.ge.s32 	%p1, %r2, %r41;
	add.s32 	%r42, %r34, -2;
	setp.ge.s32 	%p2, %r40, %r42;
	or.pred  	%p3, %p1, %p2;
	@%p3 bra 	$L__BB1_23;
	mad.lo.s32 	%r5, %r3, 18, %r1;
	mul.lo.s32 	%r6, %r40, %r32;
	add.s32 	%r7, %r6, %r2;
	mul.wide.s32 	%rd13, %r7, 4;
	add.s64 	%rd3, %rd2, %rd13;
	ld.global.f32 	%f17, [%rd3];
	shl.b32 	%r43, %r5, 2;
	mov.u32 	%r44, _ZZ12gpu_convolveiiPfS_S_iE8sh_block;
	add.s32 	%r8, %r44, %r43;
	st.shared.f32 	[%r8], %f17;
	setp.lt.u32 	%p4, %r1, 14;
	@%p4 bra 	$L__BB1_3;
	ld.global.f32 	%f18, [%rd3+8];
	st.shared.f32 	[%r8+8], %f18;
$L__BB1_3:
	setp.lt.u32 	%p5, %r3, 14;
	@%p5 bra 	$L__BB1_6;
	setp.lt.u32 	%p6, %r1, 14;
	shl.b32 	%r45, %r32, 1;
	add.s32 	%r46, %r7, %r45;
	mul.wide.s32 	%rd14, %r46, 4;
	add.s64 	%rd4, %rd2, %rd14;
	ld.global.f32 	%f19, [%rd4];
	st.shared.f32 	[%r8+144], %f19;
	@%p6 bra 	$L__BB1_6;
	ld.global.f32 	%f20, [%rd4+8];
	st.shared.f32 	[%r8+152], %f20;
$L__BB1_6:
	bar.sync 	0;
	add.s32 	%r9, %r6, %r32;
	setp.lt.s32 	%p7, %r33, 1;
	mov.f32 	%f121, 0f00000000;
	@%p7 bra 	$L__BB1_22;
	and.b32  	%r10, %r33, 15;
	add.s32 	%r11, %r10, -1;
	and.b32  	%r12, %r33, 7;
	add.s32 	%r13, %r12, -1;
	and.b32  	%r14, %r33, 2147483632;
	and.b32  	%r15, %r33, 3;
	neg.s32 	%r16, %r14;
	add.s64 	%rd5, %rd1, 32;
	mov.f32 	%f121, 0f00000000;
	mov.b32 	%r66, 0;
$L__BB1_8:
	setp.lt.u32 	%p8, %r33, 16;
	mul.lo.s32 	%r18, %r66, %r33;
	mad.lo.s32 	%r19, %r66, 18, %r5;
	mov.b32 	%r70, 0;
	@%p8 bra 	$L__BB1_11;
	shl.b32 	%r49, %r19, 2;
	add.s32 	%r51, %r44, %r49;
	add.s32 	%r67, %r51, 32;
	mul.wide.u32 	%rd15, %r18, 4;
	add.s64 	%rd42, %rd5, %rd15;
	mov.u32 	%r68, %r16;
$L__BB1_10:
	.pragma "nounroll";
	ld.shared.f32 	%f24, [%r67+-32];
	ld.global.f32 	%f25, [%rd42+-32];
	fma.rn.f32 	%f26, %f24, %f25, %f121;
	ld.shared.f32 	%f27, [%r67+-28];
	ld.global.f32 	%f28, [%rd42+-28];
	fma.rn.f32 	%f29, %f27, %f28, %f26;
	ld.shared.f32 	%f30, [%r67+-24];
	ld.global.f32 	%f31, [%rd42+-24];
	fma.rn.f32 	%f32, %f30, %f31, %f29;
	ld.shared.f32 	%f33, [%r67+-20];
	ld.global.f32 	%f34, [%rd42+-20];
	fma.rn.f32 	%f35, %f33, %f34, %f32;
	ld.shared.f32 	%f36, [%r67+-16];
	ld.global.f32 	%f37, [%rd42+-16];
	fma.rn.f32 	%f38, %f36, %f37, %f35;
	ld.shared.f32 	%f39, [%r67+-12];
	ld.global.f32 	%f40, [%rd42+-12];
	fma.rn.f32 	%f41, %f39, %f40, %f38;
	ld.shared.f32 	%f42, [%r67+-8];
	ld.global.f32 	%f43, [%rd42+-8];
	fma.rn.f32 	%f44, %f42, %f43, %f41;
	ld.shared.f32 	%f45, [%r67+-4];
	ld.global.f32 	%f46, [%rd42+-4];
	fma.rn.f32 	%f47, %f45, %f46, %f44;
	ld.shared.f32 	%f48, [%r67];
	ld.global.f32 	%f49, [%rd42];
	fma.rn.f32 	%f50, %f48, %f49, %f47;
	ld.shared.f32 	%f51, [%r67+4];
	ld.global.f32 	%f52, [%rd42+4];
	fma.rn.f32 	%f53, %f51, %f52, %f50;
	ld.shared.f32 	%f54, [%r67+8];
	ld.global.f32 	%f55, [%rd42+8];
	fma.rn.f32 	%f56, %f54, %f55, %f53;
	ld.shared.f32 	%f57, [%r67+12];
	ld.global.f32 	%f58, [%rd42+12];
	fma.rn.f32 	%f59, %f57, %f58, %f56;
	ld.shared.f32 	%f60, [%r67+16];
	ld.global.f32 	%f61, [%rd42+16];
	fma.rn.f32 	%f62, %f60, %f61, %f59;
	ld.shared.f32 	%f63, [%r67+20];
	ld.global.f32 	%f64, [%rd42+20];
	fma.rn.f32 	%f65, %f63, %f64, %f62;
	ld.shared.f32 	%f66, [%r67+24];
	ld.global.f32 	%f67, [%rd42+24];
	fma.rn.f32 	%f68, %f66, %f67, %f65;
	ld.shared.f32 	%f69, [%r67+28];
	ld.global.f32 	%f70, [%rd42+28];
	fma.rn.f32 	%f121, %f69, %f70, %f68;
	add.s32 	%r68, %r68, 16;
	add.s32 	%r67, %r67, 64;
	add.s64 	%rd42, %rd42, 64;
	setp.ne.s32 	%p9, %r68, 0;
	mov.u32 	%r70, %r14;
	@%p9 bra 	$L__BB1_10;
$L__BB1_11:
	setp.eq.s32 	%p10, %r10, 0;
	@%p10 bra 	$L__BB1_21;
	setp.lt.u32 	%p11, %r11, 7;
	@%p11 bra 	$L__BB1_14;
	add.s32 	%r52, %r19, %r70;
	shl.b32 	%r53, %r52, 2;
	add.s32 	%r55, %r44, %r53;
	ld.shared.f32 	%f72, [%r55];
	add.s32 	%r56, %r70, %r18;
	mul.wide.u32 	%rd16, %r56, 4;
	add.s64 	%rd17, %rd1, %rd16;
	ld.global.f32 	%f73, [%rd17];
	fma.rn.f32 	%f74, %f72, %f73, %f121;
	ld.shared.f32 	%f75, [%r55+4];
	cvt.u64.u32 	%rd18, %r18;
	cvt.u64.u32 	%rd19, %r70;
	add.s64 	%rd20, %rd19, %rd18;
	shl.b64 	%rd21, %rd20, 2;
	add.s64 	%rd22, %rd1, %rd21;
	ld.global.f32 	%f76, [%rd22+4];
	fma.rn.f32 	%f77, %f75, %f76, %f74;
	ld.shared.f32 	%f78, [%r55+8];
	ld.global.f32 	%f79, [%rd22+8];
	fma.rn.f32 	%f80, %f78, %f79, %f77;
	ld.shared.f32 	%f81, [%r55+12];
	ld.global.f32 	%f82, [%rd22+12];
	fma.rn.f32 	%f83, %f81, %f82, %f80;
	ld.shared.f32 	%f84, [%r55+16];
	ld.global.f32 	%f85, [%rd22+16];
	fma.rn.f32 	%f86, %f84, %f85, %f83;
	ld.shared.f32 	%f87, [%r55+20];
	ld.global.f32 	%f88, [%rd22+20];
	fma.rn.f32 	%f89, %f87, %f88, %f86;
	ld.shared.f32 	%f90, [%r55+24];
	ld.global.f32 	%f91, [%rd22+24];
	fma.rn.f32 	%f92, %f90, %f91, %f89;
	ld.shared.f32 	%f93, [%r55+28];
	ld.global.f32 	%f94, [%rd22+28];
	fma.rn.f32 	%f121, %f93, %f94, %f92;
	add.s32 	%r70, %r70, 8;
$L__BB1_14:
	setp.eq.s32 	%p12, %r12, 0;
	@%p12 bra 	$L__BB1_21;
	setp.lt.u32 	%p13, %r13, 3;
	@%p13 bra 	$L__BB1_17;
	add.s32 	%r57, %r19, %r70;
	shl.b32 	%r58, %r57, 2;
	add.s32 	%r60, %r44, %r58;
	ld.shared.f32 	%f96, [%r60];
	add.s32 	%r61, %r70, %r18;
	mul.wide.u32 	%rd23, %r61, 4;
	add.s64 	%rd24, %rd1, %rd23;
	ld.global.f32 	%f97, [%rd24];
	fma.rn.f32 	%f98, %f96, %f97, %f121;
	ld.shared.f32 	%f99, [%r60+4];
	cvt.u64.u32 	%rd25, %r18;
	cvt.u64.u32 	%rd26, %r70;
	add.s64 	%rd27, %rd26, %rd25;
	shl.b64 	%rd28, %rd27, 2;
	add.s64 	%rd29, %rd1, %rd28;
	ld.global.f32 	%f100, [%rd29+4];
	fma.rn.f32 	%f101, %f99, %f100, %f98;
	ld.shared.f32 	%f102, [%r60+8];
	ld.global.f32 	%f103, [%rd29+8];
	fma.rn.f32 	%f104, %f102, %f103, %f101;
	ld.shared.f32 	%f105, [%r60+12];
	ld.global.f32 	%f106, [%rd29+12];
	fma.rn.f32 	%f121, %f105, %f106, %f104;
	add.s32 	%r70, %r70, 4;
$L__BB1_17:
	setp.eq.s32 	%p14, %r15, 0;
	@%p14 bra 	$L__BB1_21;
	setp.eq.s32 	%p15, %r15, 1;
	add.s32 	%r62, %r19, %r70;
	shl.b32 	%r63, %r62, 2;
	add.s32 	%r30, %r44, %r63;
	ld.shared.f32 	%f107, [%r30];
	add.s32 	%r65, %r70, %r18;
	mul.wide.u32 	%rd30, %r65, 4;
	add.s64 	%rd31, %rd1, %rd30;
	ld.global.f32 	%f108, [%rd31];
	fma.rn.f32 	%f121, %f107, %f108, %f121;
	@%p15 bra 	$L__BB1_21;
	setp.eq.s32 	%p16, %r15, 2;
	ld.shared.f32 	%f109, [%r30+4];
	cvt.u64.u32 	%rd32, %r18;
	cvt.u64.u32 	%rd33, %r70;
	add.s64 	%rd34, %rd33, %rd32;
	shl.b64 	%rd35, %rd34, 2;
	add.s64 	%rd9, %rd1, %rd35;
	ld.global.f32 	%f110, [%rd9+4];
	fma.rn.f32 	%f121, %f109, %f110, %f121;
	@%p16 bra 	$L__BB1_21;
	ld.shared.f32 	%f111, [%r30+8];
	ld.global.f32 	%f112, [%rd9+8];
	fma.rn.f32 	%f121, %f111, %f112, %f121;
$L__BB1_21:
	add.s32 	%r66, %r66, 1;
	setp.ne.s32 	%p17, %r66, %r33;
	@%p17 bra 	$L__BB1_8;
$L__BB1_22:
	cvt.s64.s32 	%rd36, %r9;
	cvt.s64.s32 	%rd37, %r2;
	add.s64 	%rd38, %rd37, %rd36;
	cvta.to.global.u64 	%rd39, %rd10;
	shl.b64 	%rd40, %rd38, 2;
	add.s64 	%rd41, %rd39, %rd40;
	st.global.f32 	[%rd41+4], %f121;
$L__BB1_23:
	ret;

}


// ===== COMPILED SASS (sm_100) =====

	.target	sm_100

	.elftype	@"ET_EXEC"


//--------------------- .note.nv.tkinfo           --------------------------
	.section	.note.nv.tkinfo,"",@"SHT_NOTE"
	.sectionflags	@"SHF_NOTE_NV_TKINFO"
	.tkinfo
        /*0018*/ 	.word	0x00000002
        /*0030*/ 	.string	""
        /*0030*/ 	.string	"ptxas"
        /*0030*/ 	.string	"Cuda compilation tools, release 13.0, V13.0.88"
        /*0030*/ 	.string	"Build cuda_13.0.r13.0/compiler.36424714_0"
        /*0030*/ 	.string	"-arch sm_100 -m 64 "



//--------------------- .note.nv.cuinfo           --------------------------
	.section	.note.nv.cuinfo,"",@"SHT_NOTE"
	.sectionflags	@"SHF_NOTE_NV_CUINFO"
        /*0018*/ 	.short	0x0002
        /*001a*/ 	.short	0x0064
        /*001c*/ 	.short	0x0082
	.zero		2


//--------------------- .nv.info                  --------------------------
	.section	.nv.info,"",@"SHT_CUDA_INFO"
	.align	4


	//----- nvinfo : EIATTR_REGCOUNT
	.align		4
        /*0000*/ 	.byte	0x04, 0x2f
        /*0002*/ 	.short	(.L_1 - .L_0)
	.align		4
.L_0:
        /*0004*/ 	.word	index@(_Z13gpu_grayscaleiiPfS_)
        /*0008*/ 	.word	0x0000000e


	//----- nvinfo : EIATTR_FRAME_SIZE
	.align		4
.L_1:
        /*000c*/ 	.byte	0x04, 0x11
        /*000e*/ 	.short	(.L_3 - .L_2)
	.align		4
.L_2:
        /*0010*/ 	.word	index@(_Z13gpu_grayscaleiiPfS_)
        /*0014*/ 	.word	0x00000000


	//----- nvinfo : EIATTR_REGCOUNT
	.align		4
.L_3:
        /*0018*/ 	.byte	0x04, 0x2f
        /*001a*/ 	.short	(.L_5 - .L_4)
	.align		4
.L_4:
        /*001c*/ 	.word	index@(_Z12gpu_convolveiiPfS_S_i)
        /*0020*/ 	.word	0x00000020


	//----- nvinfo : EIATTR_FRAME_SIZE
	.align		4
.L_5:
        /*0024*/ 	.byte	0x04, 0x11
        /*0026*/ 	.short	(.L_7 - .L_6)
	.align		4
.L_6:
        /*0028*/ 	.word	index@(_Z12gpu_convolveiiPfS_S_i)
        /*002c*/ 	.word	0x00000000


	//----- nvinfo : EIATTR_MIN_STACK_SIZE
	.align		4
.L_7:
        /*0030*/ 	.byte	0x04, 0x12
        /*0032*/ 	.short	(.L_9 - .L_8)
	.align		4
.L_8:
        /*0034*/ 	.word	index@(_Z12gpu_convolveiiPfS_S_i)
        /*0038*/ 	.word	0x00000000


	//----- nvinfo : EIATTR_MIN_STACK_SIZE
	.align		4
.L_9:
        /*003c*/ 	.byte	0x04, 0x12
        /*003e*/ 	.short	(.L_11 - .L_10)
	.align		4
.L_10:
        /*0040*/ 	.word	index@(_Z13gpu_grayscaleiiPfS_)
        /*0044*/ 	.word	0x00000000
.L_11:


//--------------------- .nv.compat                --------------------------
	.section	.nv.compat,"",@"SHT_CUDA_COMPAT_INFO"
	.align	4
        /*0000*/ 	.byte	0x02, 0x09, 0x00, 0x00, 0x02, 0x02, 0x01, 0x00, 0x02, 0x05, 0x05, 0x00, 0x03, 0x07, 0x01, 0x01
        /*0010*/ 	.byte	0x02, 0x03, 0x00, 0x00, 0x02, 0x06, 0x01, 0x00, 0x04, 0x0b, 0x08, 0x00, 0x09, 0x00, 0x00, 0x00
        /*0020*/ 	.byte	0x00, 0x00, 0x00, 0x00


//--------------------- .nv.info._Z12gpu_convolveiiPfS_S_i --------------------------
	.section	.nv.info._Z12gpu_convolveiiPfS_S_i,"",@"SHT_CUDA_INFO"
	.sectionflags	@""
	.align	4


	//----- nvinfo : EIATTR_CUDA_API_VERSION
	.align		4
        /*0000*/ 	.byte	0x04, 0x37
        /*0002*/ 	.short	(.L_13 - .L_12)
.L_12:
        /*0004*/ 	.word	0x00000082


	//----- nvinfo : EIATTR_KPARAM_INFO
	.align		4
.L_13:
        /*0008*/ 	.byte	0x04, 0x17
        /*000a*/ 	.short	(.L_15 - .L_14)
.L_14:
        /*000c*/ 	.word	0x00000000
        /*0010*/ 	.short	0x0005
        /*0012*/ 	.short	0x0020
        /*0014*/ 	.byte	0x00, 0xf0, 0x11, 0x00


	//----- nvinfo : EIATTR_KPARAM_INFO
	.align		4
.L_15:
        /*0018*/ 	.byte	0x04, 0x17
        /*001a*/ 	.short	(.L_17 - .L_16)
.L_16:
        /*001c*/ 	.word	0x00000000
        /*0020*/ 	.short	0x0004
        /*0022*/ 	.short	0x0018
        /*0024*/ 	.byte	0x00, 0xf5, 0x21, 0x00


	//----- nvinfo : EIATTR_KPARAM_INFO
	.align		4
.L_17:
        /*0028*/ 	.byte	0x04, 0x17
        /*002a*/ 	.short	(.L_19 - .L_18)
.L_18:
        /*002c*/ 	.word	0x00000000
        /*0030*/ 	.short	0x0003
        /*0032*/ 	.short	0x0010
        /*0034*/ 	.byte	0x00, 0xf5, 0x21, 0x00


	//----- nvinfo : EIATTR_KPARAM_INFO
	.align		4
.L_19:
        /*0038*/ 	.byte	0x04, 0x17
        /*003a*/ 	.short	(.L_21 - .L_20)
.L_20:
        /*003c*/ 	.word	0x00000000
        /*0040*/ 	.short	0x0002
        /*0042*/ 	.short	0x0008
        /*0044*/ 	.byte	0x00, 0xf5, 0x21, 0x00


	//----- nvinfo : EIATTR_KPARAM_INFO
	.align		4
.L_21:
        /*0048*/ 	.byte	0x04, 0x17
        /*004a*/ 	.short	(.L_23 - .L_22)
.L_22:
        /*004c*/ 	.word	0x00000000
        /*0050*/ 	.short	0x0001
        /*0052*/ 	.short	0x0004
        /*0054*/ 	.byte	0x00, 0xf0, 0x11, 0x00


	//----- nvinfo : EIATTR_KPARAM_INFO
	.align		4
.L_23:
        /*0058*/ 	.byte	0x04, 0x17
        /*005a*/ 	.short	(.L_25 - .L_24)
.L_24:
        /*005c*/ 	.word	0x00000000
        /*0060*/ 	.short	0x0000
        /*0062*/ 	.short	0x0000
        /*0064*/ 	.byte	0x00, 0xf0, 0x11, 0x00


	//----- nvinfo : EIATTR_SPARSE_MMA_MASK
	.align		4
.L_25:
        /*0068*/ 	.byte	0x03, 0x50
        /*006a*/ 	.short	0x0000


	//----- nvinfo : EIATTR_MAXREG_COUNT
	.align		4
        /*006c*/ 	.byte	0x03, 0x1b
        /*006e*/ 	.short	0x00ff


	//----- nvinfo : EIATTR_NUM_BARRIERS
	.align		4
        /*0070*/ 	.byte	0x02, 0x4c
        /*0072*/ 	.byte	0x01
	.zero		1


	//----- nvinfo : EIATTR_MERCURY_ISA_VERSION
	.align		4
        /*0074*/ 	.byte	0x03, 0x5f
        /*0076*/ 	.short	0x0101


	//----- nvinfo : EIATTR_VRC_CTA_INIT_COUNT
	.align		4
        /*0078*/ 	.byte	0x02, 0x4a
	.zero		1
	.zero		1


	//----- nvinfo : EIATTR_EXIT_INSTR_OFFSETS
	.align		4
        /*007c*/ 	.byte	0x04, 0x1c
        /*007e*/ 	.short	(.L_27 - .L_26)


	//   ....[0]....
.L_26:
        /*0080*/ 	.word	0x000000e0


	//   ....[1]....
        /*0084*/ 	.word	0x00000e00


	//----- nvinfo : EIATTR_CRS_STACK_SIZE
	.align		4
.L_27:
        /*0088*/ 	.byte	0x04, 0x1e
        /*008a*/ 	.short	(.L_29 - .L_28)
.L_28:
        /*008c*/ 	.word	0x00000000


	//----- nvinfo : EIATTR_CBANK_PARAM_SIZE
	.align		4
.L_29:
        /*0090*/ 	.byte	0x03, 0x19
        /*0092*/ 	.short	0x0024


	//----- nvinfo : EIATTR_PARAM_CBANK
	.align		4
        /*0094*/ 	.byte	0x04, 0x0a
        /*0096*/ 	.short	(.L_31 - .L_30)
	.align		4
.L_30:
        /*0098*/ 	.word	index@(.nv.constant0._Z12gpu_convolveiiPfS_S_i)
        /*009c*/ 	.short	0x0380
        /*009e*/ 	.short	0x0024


	//----- nvinfo : EIATTR_SW_WAR
	.align		4
.L_31:
        /*00a0*/ 	.byte	0x04, 0x36
        /*00a2*/ 	.short	(.L_33 - .L_32)
.L_32:
        /*00a4*/ 	.word	0x00000008
.L_33:


//--------------------- .nv.info._Z13gpu_grayscaleiiPfS_ --------------------------
	.section	.nv.info._Z13gpu_grayscaleiiPfS_,"",@"SHT_CUDA_INFO"
	.sectionflags	@""
	.align	4


	//----- nvinfo : EIATTR_CUDA_API_VERSION
	.align		4
        /*0000*/ 	.byte	0x04, 0x37
        /*0002*/ 	.short	(.L_35 - .L_34)
.L_34:
        /*0004*/ 	.word	0x00000082


	//----- nvinfo : EIATTR_KPARAM_INFO
	.align		4
.L_35:
        /*0008*/ 	.byte	0x04, 0x17
        /*000a*/ 	.short	(.L_37 - .L_36)
.L_36:
        /*000c*/ 	.word	0x00000000
        /*0010*/ 	.short	0x0003
        /*0012*/ 	.short	0x0010
        /*0014*/ 	.byte	0x00, 0xf5, 0x21, 0x00


	//----- nvinfo : EIATTR_KPARAM_INFO
	.align		4
.L_37:
        /*0018*/ 	.byte	0x04, 0x17
        /*001a*/ 	.short	(.L_39 - .L_38)
.L_38:
        /*001c*/ 	.word	0x00000000
        /*0020*/ 	.short	0x0002
        /*0022*/ 	.short	0x0008
        /*0024*/ 	.byte	0x00, 0xf5, 0x21, 0x00


	//----- nvinfo : EIATTR_KPARAM_INFO
	.align		4
.L_39:
        /*0028*/ 	.byte	0x04, 0x17
        /*002a*/ 	.short	(.L_41 - .L_40)
.L_40:
        /*002c*/ 	.word	0x00000000
        /*0030*/ 	.short	0x0001
        /*0032*/ 	.short	0x0004
        /*0034*/ 	.byte	0x00, 0xf0, 0x11, 0x00


	//----- nvinfo : EIATTR_KPARAM_INFO
	.align		4
.L_41:
        /*0038*/ 	.byte	0x04, 0x17
        /*003a*/ 	.short	(.L_43 - .L_42)
.L_42:
        /*003c*/ 	.word	0x00000000
        /*0040*/ 	.short	0x0000
        /*0042*/ 	.short	0x0000
        /*0044*/ 	.byte	0x00, 0xf0, 0x11, 0x00


	//----- nvinfo : EIATTR_SPARSE_MMA_MASK
	.align		4
.L_43:
        /*0048*/ 	.byte	0x03, 0x50
        /*004a*/ 	.short	0x0000


	//----- nvinfo : EIATTR_MAXREG_COUNT
	.align		4
        /*004c*/ 	.byte	0x03, 0x1b
        /*004e*/ 	.short	0x00ff


	//----- nvinfo : EIATTR_MERCURY_ISA_VERSION
	.align		4
        /*0050*/ 	.byte	0x03, 0x5f
        /*0052*/ 	.short	0x0101


	//----- nvinfo : EIATTR_VRC_CTA_INIT_COUNT
	.align		4
        /*0054*/ 	.byte	0x02, 0x4a
	.zero		1
	.zero		1


	//----- nvinfo : EIATTR_EXIT_INSTR_OFFSETS
	.align		4
        /*0058*/ 	.byte	0x04, 0x1c
        /*005a*/ 	.short	(.L_45 - .L_44)


	//   ....[0]....
.L_44:
        /*005c*/ 	.word	0x000000c0


	//   ....[1]....
        /*0060*/ 	.word	0x000001b0


	//----- nvinfo : EIATTR_CBANK_PARAM_SIZE
	.align		4
.L_45:
        /*0064*/ 	.byte	0x03, 0x19
        /*0066*/ 	.short	0x0018


	//----- nvinfo : EIATTR_PARAM_CBANK
	.align		4
        /*0068*/ 	.byte	0x04, 0x0a
        /*006a*/ 	.short	(.L_47 - .L_46)
	.align		4
.L_46:
        /*006c*/ 	.word	index@(.nv.constant0._Z13gpu_grayscaleiiPfS_)
        /*0070*/ 	.short	0x0380
        /*0072*/ 	.short	0x0018


	//----- nvinfo : EIATTR_SW_WAR
	.align		4
.L_47:
        /*0074*/ 	.byte	0x04, 0x36
        /*0076*/ 	.short	(.L_49 - .L_48)
.L_48:
        /*0078*/ 	.word	0x00000008
.L_49:


//--------------------- .nv.callgraph             --------------------------
	.section	.nv.callgraph,"",@"SHT_CUDA_CALLGRAPH"
	.align	4
	.sectionentsize	8
	.align		4
        /*0000*/ 	.word	0x00000000
	.align		4
        /*0004*/ 	.word	0xffffffff
	.align		4
        /*0008*/ 	.word	0x00000000
	.align		4
        /*000c*/ 	.word	0xfffffffe
	.align		4
        /*0010*/ 	.word	0x00000000
	.align		4
        /*0014*/ 	.word	0xfffffffd
	.align		4
        /*0018*/ 	.word	0x00000000
	.align		4
        /*001c*/ 	.word	0xfffffffc


//--------------------- .text._Z12gpu_convolveiiPfS_S_i --------------------------
	.section	.text._Z12gpu_convolveiiPfS_S_i,"ax",@progbits
	.align	128
        .global         _Z12gpu_convolveiiPfS_S_i
        .type           _Z12gpu_convolveiiPfS_S_i,@function
        .size           _Z12gpu_convolveiiPfS_S_i,(.L_x_11 - _Z12gpu_convolveiiPfS_S_i)
        .other          _Z12gpu_convolveiiPfS_S_i,@"STO_CUDA_ENTRY STV_DEFAULT"
_Z12gpu_convolveiiPfS_S_i:
.text._Z12gpu_convolveiiPfS_S_i:
[----:B------:R-:W-:Y:S01]  /*0000*/  LDC R1, c[0x0][0x37c] ;  /* 0x0000df00ff017b82 */ /* 0x000fe20000000800 */
[----:B------:R-:W0:Y:S07]  /*0010*/  S2R R12, SR_TID.Y ;  /* 0x00000000000c7919 */ /* 0x000e2e0000002200 */
[----:B------:R-:W1:Y:S01]  /*0020*/  LDC R0, c[0x0][0x360] ;  /* 0x0000d800ff007b82 */ /* 0x000e620000000800 */
[----:B------:R-:W1:Y:S07]  /*0030*/  S2R R13, SR_TID.X ;  /* 0x00000000000d7919 */ /* 0x000e6e0000002100 */
[----:B------:R-:W0:Y:S08]  /*0040*/  S2UR UR5, SR_CTAID.Y ;  /* 0x00000000000579c3 */ /* 0x000e300000002600 */
[----:B------:R-:W0:Y:S08]  /*0050*/  LDC R9, c[0x0][0x364] ;  /* 0x0000d900ff097b82 */ /* 0x000e300000000800 */
[----:B------:R-:W2:Y:S08]  /*0060*/  LDC.64 R6, c[0x0][0x380] ;  /* 0x0000e000ff067b82 */ /* 0x000eb00000000a00 */
[----:B------:R-:W1:Y:S01]  /*0070*/  S2UR UR4, SR_CTAID.X ;  /* 0x00000000000479c3 */ /* 0x000e620000002500 */
[----:B0-----:R-:W-:Y:S01]  /*0080*/  IMAD R9, R9, UR5, R12 ;  /* 0x0000000509097c24 */ /* 0x001fe2000f8e020c */
[----:B--2---:R-:W-:-:S04]  /*0090*/  IADD3 R2, PT, PT, R7, -0x2, RZ ;  /* 0xfffffffe07027810 */ /* 0x004fc80007ffe0ff */
[----:B------:R-:W-:Y:S01]  /*00a0*/  ISETP.GE.AND P0, PT, R9, R2, PT ;  /* 0x000000020900720c */ /* 0x000fe20003f06270 */
[----:B-1----:R-:W-:Y:S02]  /*00b0*/  IMAD R7, R0, UR4, R13 ;  /* 0x0000000400077c24 */ /* 0x002fe4000f8e020d */
[----:B------:R-:W-:-:S05]  /*00c0*/  VIADD R0, R6, 0xfffffffe ;  /* 0xfffffffe06007836 */ /* 0x000fca0000000000 */
[----:B------:R-:W-:-:S13]  /*00d0*/  ISETP.GE.OR P0, PT, R7, R0, P0 ;  /* 0x000000000700720c */ /* 0x000fda0000706670 */
[----:B------:R-:W-:Y:S05]  /*00e0*/  @P0 EXIT ;  /* 0x000000000000094d */ /* 0x000fea0003800000 */
[----:B------:R-:W0:Y:S01]  /*00f0*/  LDC.64 R4, c[0x0][0x388] ;  /* 0x0000e200ff047b82 */ /* 0x000e220000000a00 */
[----:B------:R-:W1:Y:S01]  /*0100*/  LDCU.64 UR8, c[0x0][0x358] ;  /* 0x00006b00ff0877ac */ /* 0x000e620008000a00 */
[----:B------:R-:W-:Y:S01]  /*0110*/  ISETP.GE.U32.AND P0, PT, R13, 0xe, PT ;  /* 0x0000000e0d00780c */ /* 0x000fe20003f06070 */
[----:B------:R-:W-:-:S05]  /*0120*/  IMAD R11, R9, R6, R7 ;  /* 0x00000006090b7224 */ /* 0x000fca00078e0207 */
[----:B------:R-:W2:Y:S08]  /*0130*/  S2UR UR5, SR_CgaCtaId ;  /* 0x00000000000579c3 */ /* 0x000eb00000008800 */
[----:B------:R-:W3:Y:S01]  /*0140*/  LDC R17, c[0x0][0x3a0] ;  /* 0x0000e800ff117b82 */ /* 0x000ee20000000800 */
[----:B0-----:R-:W-:-:S05]  /*0150*/  IMAD.WIDE R2, R11, 0x4, R4 ;  /* 0x000000040b027825 */ /* 0x001fca00078e0204 */
[----:B-1----:R0:W5:Y:S04]  /*0160*/  LDG.E R8, desc[UR8][R2.64] ;  /* 0x0000000802087981 */ /* 0x002168000c1e1900 */
[----:B------:R0:W5:Y:S01]  /*0170*/  @P0 LDG.E R10, desc[UR8][R2.64+0x8] ;  /* 0x00000808020a0981 */ /* 0x000162000c1e1900 */
[C---:B------:R-:W-:Y:S01]  /*0180*/  ISETP.GE.U32.AND P1, PT, R12.reuse, 0xe, PT ;  /* 0x0000000e0c00780c */ /* 0x040fe20003f26070 */
[----:B------:R-:W-:Y:S01]  /*0190*/  UMOV UR4, 0x400 ;  /* 0x0000040000047882 */ /* 0x000fe20000000000 */
[----:B------:R-:W-:Y:S01]  /*01a0*/  IMAD R0, R12, 0x12, R13 ;  /* 0x000000120c007824 */ /* 0x000fe200078e020d */
[----:B--2---:R-:W-:Y:S01]  /*01b0*/  ULEA UR4, UR5, UR4, 0x18 ;  /* 0x0000000405047291 */ /* 0x004fe2000f8ec0ff */
[----:B------:R-:W-:Y:S05]  /*01c0*/  BSSY.RECONVERGENT B0, `(.L_x_0) ;  /* 0x0000009000007945 */ /* 0x000fea0003800200 */
[----:B------:R-:W-:-:S04]  /*01d0*/  LEA R13, R0, UR4, 0x2 ;  /* 0x00000004000d7c11 */ /* 0x000fc8000f8e10ff */
[----:B0--3--:R-:W-:Y:S05]  /*01e0*/  @!P1 BRA `(.L_x_1) ;  /* 0x0000000000189947 */ /* 0x009fea0003800000 */
[----:B------:R-:W-:-:S05]  /*01f0*/  LEA R3, R6, R11, 0x1 ;  /* 0x0000000b06037211 */ /* 0x000fca00078e08ff */
[----:B------:R-:W-:-:S05]  /*0200*/  IMAD.WIDE R2, R3, 0x4, R4 ;  /* 0x0000000403027825 */ /* 0x000fca00078e0204 */
[----:B------:R-:W2:Y:S04]  /*0210*/  LDG.E R4, desc[UR8][R2.64] ;  /* 0x0000000802047981 */ /* 0x000ea8000c1e1900 */
[----:B------:R-:W3:Y:S04]  /*0220*/  @P0 LDG.E R12, desc[UR8][R2.64+0x8] ;  /* 0x00000808020c0981 */ /* 0x000ee8000c1e1900 */
[----:B--2---:R0:W-:Y:S04]  /*0230*/  STS [R13+0x90], R4 ;  /* 0x000090040d007388 */ /* 0x0041e80000000800 */
[----:B---3--:R0:W-:Y:S02]  /*0240*/  @P0 STS [R13+0x98], R12 ;  /* 0x0000980c0d000388 */ /* 0x0081e40000000800 */
.L_x_1:
[----:B------:R-:W-:Y:S05]  /*0250*/  BSYNC.RECONVERGENT B0 ;  /* 0x0000000000007941 */ /* 0x000fea0003800200 */
.L_x_0:
[----:B-----5:R1:W-:Y:S01]  /*0260*/  @P0 STS [R13+0x8], R10 ;  /* 0x0000080a0d000388 */ /* 0x0203e20000000800 */
[----:B------:R-:W-:Y:S01]  /*0270*/  ISETP.GE.AND P0, PT, R17, 0x1, PT ;  /* 0x000000011100780c */ /* 0x000fe20003f06270 */
[----:B------:R-:W-:Y:S02]  /*0280*/  IMAD R6, R9, R6, R6 ;  /* 0x0000000609067224 */ /* 0x000fe400078e0206 */
[----:B------:R1:W-:Y:S01]  /*0290*/  STS [R13], R8 ;  /* 0x000000080d007388 */ /* 0x0003e20000000800 */
[----:B------:R-:W-:Y:S01]  /*02a0*/  IMAD.MOV.U32 R14, RZ, RZ, RZ ;  /* 0x000000ffff0e7224 */ /* 0x000fe200078e00ff */
[----:B------:R-:W-:Y:S08]  /*02b0*/  BAR.SYNC.DEFER_BLOCKING 0x0 ;  /* 0x0000000000007b1d */ /* 0x000ff00000010000 */
[----:B-1----:R-:W-:Y:S05]  /*02c0*/  @!P0 BRA `(.L_x_2) ;  /* 0x0000000800b08947 */ /* 0x002fea0003800000 */
[----:B------:R-:W1:Y:S01]  /*02d0*/  LDCU.64 UR6, c[0x0][0x398] ;  /* 0x00007300ff0677ac */ /* 0x000e620008000a00 */
[C---:B------:R-:W-:Y:S01]  /*02e0*/  LOP3.LUT R16, R17.reuse, 0x7, RZ, 0xc0, !PT ;  /* 0x0000000711107812 */ /* 0x040fe200078ec0ff */
[----:B------:R-:W-:Y:S01]  /*02f0*/  HFMA2 R14, -RZ, RZ, 0, 0 ;  /* 0x00000000ff0e7431 */ /* 0x000fe200000001ff */
[C---:B------:R-:W-:Y:S01]  /*0300*/  LOP3.LUT R15, R17.reuse, 0xf, RZ, 0xc0, !PT ;  /* 0x0000000f110f7812 */ /* 0x040fe200078ec0ff */
[----:B------:R-:W-:Y:S01]  /*0310*/  IMAD.MOV.U32 R11, RZ, RZ, RZ ;  /* 0x000000ffff0b7224 */ /* 0x000fe200078e00ff */
[----:B------:R-:W-:Y:S01]  /*0320*/  LOP3.LUT R8, R17, 0x7ffffff0, RZ, 0xc0, !PT ;  /* 0x7ffffff011087812 */ /* 0x000fe200078ec0ff */
[----:B------:R-:W-:Y:S01]  /*0330*/  VIADD R3, R16, 0xffffffff ;  /* 0xffffffff10037836 */ /* 0x000fe20000000000 */
[----:B------:R-:W-:Y:S02]  /*0340*/  IADD3 R2, PT, PT, R15, -0x1, RZ ;  /* 0xffffffff0f027810 */ /* 0x000fe40007ffe0ff */
[----:B------:R-:W-:Y:S02]  /*0350*/  LOP3.LUT R9, R17, 0x3, RZ, 0xc0, !PT ;  /* 0x0000000311097812 */ /* 0x000fe400078ec0ff */
[----:B------:R-:W-:-:S02]  /*0360*/  ISETP.GE.U32.AND P0, PT, R2, 0x7, PT ;  /* 0x000000070200780c */ /* 0x000fc40003f06070 */
[----:B------:R-:W-:Y:S02]  /*0370*/  ISETP.GE.U32.AND P1, PT, R3, 0x3, PT ;  /* 0x000000030300780c */ /* 0x000fe40003f26070 */
[----:B------:R-:W-:Y:S01]  /*0380*/  IADD3 R10, PT, PT, -R8, RZ, RZ ;  /* 0x000000ff080a7210 */ /* 0x000fe20007ffe1ff */
[----:B-1----:R-:W-:-:S04]  /*0390*/  UIADD3 UR5, UP0, UPT, UR6, 0x20, URZ ;  /* 0x0000002006057890 */ /* 0x002fc8000ff1e0ff */
[----:B------:R-:W-:-:S12]  /*03a0*/  UIADD3.X UR6, UPT, UPT, URZ, UR7, URZ, UP0, !UPT ;  /* 0x00000007ff067290 */ /* 0x000fd800087fe4ff */
.L_x_8:
[----:B------:R-:W1:Y:S01]  /*03b0*/  LDCU UR7, c[0x0][0x3a0] ;  /* 0x00007400ff0777ac */ /* 0x000e620008000800 */
[C---:B0-----:R-:W-:Y:S01]  /*03c0*/  IMAD R12, R11.reuse, 0x12, R0 ;  /* 0x000000120b0c7824 */ /* 0x041fe200078e0200 */
[----:B------:R-:W-:Y:S01]  /*03d0*/  MOV R18, RZ ;  /* 0x000000ff00127202 */ /* 0x000fe20000000f00 */
[----:B-1----:R-:W-:Y:S02]  /*03e0*/  UISETP.GE.U32.AND UP0, UPT, UR7, 0x10, UPT ;  /* 0x000000100700788c */ /* 0x002fe4000bf06070 */
[C---:B------:R-:W-:Y:S02]  /*03f0*/  IMAD R13, R11.reuse, UR7, RZ ;  /* 0x000000070b0d7c24 */ /* 0x040fe4000f8e02ff */
[----:B------:R-:W-:-:S05]  /*0400*/  VIADD R11, R11, 0x1 ;  /* 0x000000010b0b7836 */ /* 0x000fca0000000000 */
[----:B------:R-:W-:Y:S01]  /*0410*/  ISETP.NE.AND P2, PT, R11, UR7, PT ;  /* 0x000000070b007c0c */ /* 0x000fe2000bf45270 */
[----:B------:R-:W-:-:S12]  /*0420*/  BRA.U !UP0, `(.L_x_3) ;  /* 0x0000000108f47547 */ /* 0x000fd8000b800000 */
[----:B------:R-:W-:Y:S01]  /*0430*/  MOV R3, UR6 ;  /* 0x0000000600037c02 */ /* 0x000fe20008000f00 */
[----:B------:R-:W-:Y:S01]  /*0440*/  IMAD.U32 R2, RZ, RZ, UR5 ;  /* 0x00000005ff027e24 */ /* 0x000fe2000f8e00ff */
[----:B------:R-:W-:Y:S01]  /*0450*/  LEA R4, R12, UR4, 0x2 ;  /* 0x000000040c047c11 */ /* 0x000fe2000f8e10ff */
[----:B------:R-:W-:Y:S02]  /*0460*/  IMAD.MOV.U32 R5, RZ, RZ, R10 ;  /* 0x000000ffff057224 */ /* 0x000fe400078e000a */
[----:B------:R-:W-:Y:S01]  /*0470*/  IMAD.WIDE.U32 R2, R13, 0x4, R2 ;  /* 0x000000040d027825 */ /* 0x000fe200078e0002 */
[----:B------:R-:W-:-:S07]  /*0480*/  IADD3 R4, PT, PT, R4, 0x20, RZ ;  /* 0x0000002004047810 */ /* 0x000fce0007ffe0ff */
.L_x_4:
[----:B------:R-:W2:Y:S04]  /*0490*/  LDG.E R24, desc[UR8][R2.64+-0x20] ;  /* 0xffffe00802187981 */ /* 0x000ea8000c1e1900 */
[----:B------:R-:W3:Y:S04]  /*04a0*/  LDG.E R25, desc[UR8][R2.64+-0x1c] ;  /* 0xffffe40802197981 */ /* 0x000ee8000c1e1900 */
[----:B------:R-:W4:Y:S04]  /*04b0*/  LDG.E R20, desc[UR8][R2.64+-0x18] ;  /* 0xffffe80802147981 */ /* 0x000f28000c1e1900 */
[----:B------:R-:W5:Y:S04]  /*04c0*/  LDG.E R21, desc[UR8][R2.64+-0x14] ;  /* 0xffffec0802157981 */ /* 0x000f68000c1e1900 */
[----:B------:R-:W5:Y:S04]  /*04d0*/  LDG.E R22, desc[UR8][R2.64+-0x10] ;  /* 0xfffff00802167981 */ /* 0x000f68000c1e1900 */
[----:B------:R-:W5:Y:S04]  /*04e0*/  LDG.E R19, desc[UR8][R2.64+-0xc] ;  /* 0xfffff40802137981 */ /* 0x000f68000c1e1900 */
[----:B------:R-:W5:Y:S04]  /*04f0*/  LDG.E R18, desc[UR8][R2.64+-0x8] ;  /* 0xfffff80802127981 */ /* 0x000f68000c1e1900 */
[----:B------:R-:W2:Y:S04]  /*0500*/  LDS R23, [R4+-0x20] ;  /* 0xffffe00004177984 */ /* 0x000ea80000000800 */
[----:B------:R-:W3:Y:S04]  /*0510*/  LDS R26, [R4+-0x1c] ;  /* 0xffffe400041a7984 */ /* 0x000ee80000000800 */
[----:B------:R-:W5:Y:S04]  /*0520*/  LDG.E R17, desc[UR8][R2.64+-0x4] ;  /* 0xfffffc0802117981 */ /* 0x000f68000c1e1900 */
[----:B------:R-:W-:Y:S04]  /*0530*/  LDS R27, [R4+-0x14] ;  /* 0xffffec00041b7984 */ /* 0x000fe80000000800 */
[----:B------:R-:W-:Y:S01]  /*0540*/  LDS R28, [R4+0x4] ;  /* 0x00000400041c7984 */ /* 0x000fe20000000800 */
[----:B--2---:R-:W-:-:S03]  /*0550*/  FFMA R23, R23, R24, R14 ;  /* 0x0000001817177223 */ /* 0x004fc6000000000e */
[----:B------:R-:W4:Y:S01]  /*0560*/  LDS R24, [R4+-0x18] ;  /* 0xffffe80004187984 */ /* 0x000f220000000800 */
[----:B---3--:R-:W-:-:S03]  /*0570*/  FFMA R25, R26, R25, R23 ;  /* 0x000000191a197223 */ /* 0x008fc60000000017 */
[----:B------:R-:W2:Y:S04]  /*0580*/  LDG.E R14, desc[UR8][R2.64] ;  /* 0x00000008020e7981 */ /* 0x000ea8000c1e1900 */
[----:B------:R-:W0:Y:S01]  /*0590*/  LDS R23, [R4+-0x10] ;  /* 0xfffff00004177984 */ /* 0x000e220000000800 */
[----:B----4-:R-:W-:-:S03]  /*05a0*/  FFMA R26, R24, R20, R25 ;  /* 0x00000014181a7223 */ /* 0x010fc60000000019 */
[----:B------:R-:W3:Y:S01]  /*05b0*/  LDG.E R20, desc[UR8][R2.64+0x4] ;  /* 0x0000040802147981 */ /* 0x000ee2000c1e1900 */
[----:B-----5:R-:W-:-:S03]  /*05c0*/  FFMA R26, R27, R21, R26 ;  /* 0x000000151b1a7223 */ /* 0x020fc6000000001a */
[----:B------:R-:W1:Y:S04]  /*05d0*/  LDS R24, [R4+-0xc] ;  /* 0xfffff40004187984 */ /* 0x000e680000000800 */
[----:B------:R-:W4:Y:S01]  /*05e0*/  LDG.E R21, desc[UR8][R2.64+0x8] ;  /* 0x0000080802157981 */ /* 0x000f22000c1e1900 */
[----:B0-----:R-:W-:-:S03]  /*05f0*/  FFMA R27, R23, R22, R26 ;  /* 0x00000016171b7223 */ /* 0x001fc6000000001a */
[----:B------:R-:W0:Y:S04]  /*0600*/  LDS R25, [R4+-0x8] ;  /* 0xfffff80004197984 */ /* 0x000e280000000800 */
[----:B------:R-:W5:Y:S04]  /*0610*/  LDG.E R22, desc[UR8][R2.64+0xc] ;  /* 0x00000c0802167981 */ /* 0x000f68000c1e1900 */
[----:B------:R-:W5:Y:S01]  /*0620*/  LDG.E R23, desc[UR8][R2.64+0x10] ;  /* 0x0000100802177981 */ /* 0x000f62000c1e1900 */
[----:B-1----:R-:W-:-:S03]  /*0630*/  FFMA R26, R24, R19, R27 ;  /* 0x00000013181a7223 */ /* 0x002fc6000000001b */
[----:B------:R-:W5:Y:S04]  /*0640*/  LDG.E R24, desc[UR8][R2.64+0x14] ;  /* 0x0000140802187981 */ /* 0x000f68000c1e1900 */
[----:B------:R-:W5:Y:S01]  /*0650*/  LDG.E R19, desc[UR8][R2.64+0x18] ;  /* 0x0000180802137981 */ /* 0x000f62000c1e1900 */
[----:B0-----:R-:W-:-:S03]  /*0660*/  FFMA R26, R25, R18, R26 ;  /* 0x00000012191a7223 */ /* 0x001fc6000000001a */
[----:B------:R0:W5:Y:S01]  /*0670*/  LDG.E R18, desc[UR8][R2.64+0x1c] ;  /* 0x00001c0802127981 */ /* 0x000162000c1e1900 */
[----:B------:R-:W-:-:S03]  /*0680*/  VIADD R5, R5, 0x10 ;  /* 0x0000001005057836 */ /* 0x000fc60000000000 */
[----:B------:R-:W1:Y:S02]  /*0690*/  LDS R25, [R4+-0x4] ;  /* 0xfffffc0004197984 */ /* 0x000e640000000800 */
[----:B------:R-:W-:Y:S02]  /*06a0*/  ISETP.NE.AND P3, PT, R5, RZ, PT ;  /* 0x000000ff0500720c */ /* 0x000fe40003f65270 */
[----:B------:R-:W-:Y:S01]  /*06b0*/  LDS R27, [R4+0x8] ;  /* 0x00000800041b7984 */ /* 0x000fe20000000800 */
[----:B0-----:R-:W-:-:S04]  /*06c0*/  IADD3 R2, P4, PT, R2, 0x40, RZ ;  /* 0x0000004002027810 */ /* 0x001fc80007f9e0ff */
[----:B------:R-:W-:Y:S01]  /*06d0*/  IADD3.X R3, PT, PT, RZ, R3, RZ, P4, !PT ;  /* 0x00000003ff037210 */ /* 0x000fe200027fe4ff */
[----:B-1----:R-:W-:Y:S02]  /*06e0*/  FFMA R17, R25, R17, R26 ;  /* 0x0000001119117223 */ /* 0x002fe4000000001a */
[----:B------:R-:W2:Y:S02]  /*06f0*/  LDS R26, [R4] ;  /* 0x00000000041a7984 */ /* 0x000ea40000000800 */
[----:B--2---:R-:W-:Y:S02]  /*0700*/  FFMA R25, R26, R14, R17 ;  /* 0x0000000e1a197223 */ /* 0x004fe40000000011 */
[----:B------:R-:W5:Y:S04]  /*0710*/  LDS R17, [R4+0xc] ;  /* 0x00000c0004117984 */ /* 0x000f680000000800 */
[----:B------:R-:W0:Y:S01]  /*0720*/  LDS R14, [R4+0x10] ;  /* 0x00001000040e7984 */ /* 0x000e220000000800 */
[----:B---3--:R-:W-:-:S03]  /*0730*/  FFMA R20, R28, R20, R25 ;  /* 0x000000141c147223 */ /* 0x008fc60000000019 */
[----:B------:R-:W1:Y:S01]  /*0740*/  LDS R25, [R4+0x14] ;  /* 0x0000140004197984 */ /* 0x000e620000000800 */
[----:B----4-:R-:W-:-:S03]  /*0750*/  FFMA R26, R27, R21, R20 ;  /* 0x000000151b1a7223 */ /* 0x010fc60000000014 */
[----:B------:R-:W2:Y:S04]  /*0760*/  LDS R20, [R4+0x18] ;  /* 0x0000180004147984 */ /* 0x000ea80000000800 */
[----:B------:R3:W4:Y:S01]  /*0770*/  LDS R21, [R4+0x1c] ;  /* 0x00001c0004157984 */ /* 0x0007220000000800 */
[----:B-----5:R-:W-:-:S04]  /*0780*/  FFMA R17, R17, R22, R26 ;  /* 0x0000001611117223 */ /* 0x020fc8000000001a */
[----:B0-----:R-:W-:Y:S01]  /*0790*/  FFMA R14, R14, R23, R17 ;  /* 0x000000170e0e7223 */ /* 0x001fe20000000011 */
[----:B---3--:R-:W-:-:S03]  /*07a0*/  IADD3 R4, PT, PT, R4, 0x40, RZ ;  /* 0x0000004004047810 */ /* 0x008fc60007ffe0ff */
[----:B-1----:R-:W-:-:S04]  /*07b0*/  FFMA R25, R25, R24, R14 ;  /* 0x0000001819197223 */ /* 0x002fc8000000000e */
[----:B--2---:R-:W-:-:S04]  /*07c0*/  FFMA R20, R20, R19, R25 ;  /* 0x0000001314147223 */ /* 0x004fc80000000019 */
[----:B----4-:R-:W-:Y:S01]  /*07d0*/  FFMA R14, R21, R18, R20 ;  /* 0x00000012150e7223 */ /* 0x010fe20000000014 */
[----:B------:R-:W-:Y:S06]  /*07e0*/  @P3 BRA `(.L_x_4) ;  /* 0xfffffffc00283947 */ /* 0x000fec000383ffff */
[----:B------:R-:W-:-:S07]  /*07f0*/  IMAD.MOV.U32 R18, RZ, RZ, R8 ;  /* 0x000000ffff127224 */ /* 0x000fce00078e0008 */
.L_x_3:
[----:B------:R-:W-:-:S13]  /*0800*/  ISETP.NE.AND P3, PT, R15, RZ, PT ;  /* 0x000000ff0f00720c */ /* 0x000fda0003f65270 */
[----:B------:R-:W-:Y:S05]  /*0810*/  @!P3 BRA `(.L_x_5) ;  /* 0x000000040058b947 */ /* 0x000fea0003800000 */
[----:B------:R-:W-:Y:S01]  /*0820*/  ISETP.NE.AND P3, PT, R16, RZ, PT ;  /* 0x000000ff1000720c */ /* 0x000fe20003f65270 */
[----:B------:R-:W-:-:S12]  /*0830*/  @!P0 BRA `(.L_x_6) ;  /* 0x00000000008c8947 */ /* 0x000fd80003800000 */
[----:B------:R-:W0:Y:S01]  /*0840*/  LDC.64 R4, c[0x0][0x398] ;  /* 0x0000e600ff047b82 */ /* 0x000e220000000a00 */
[CC--:B------:R-:W-:Y:S02]  /*0850*/  IADD3 R17, PT, PT, R13.reuse, R18.reuse, RZ ;  /* 0x000000120d117210 */ /* 0x0c0fe40007ffe0ff */
[----:B------:R-:W-:-:S04]  /*0860*/  IADD3 R19, P4, PT, R13, R18, RZ ;  /* 0x000000120d137210 */ /* 0x000fc80007f9e0ff */
[----:B------:R-:W-:Y:S01]  /*0870*/  IADD3.X R20, PT, PT, RZ, RZ, RZ, P4, !PT ;  /* 0x000000ffff147210 */ /* 0x000fe200027fe4ff */
[----:B------:R-:W1:Y:S01]  /*0880*/  LDC.64 R2, c[0x0][0x398] ;  /* 0x0000e600ff027b82 */ /* 0x000e620000000a00 */
[----:B0-----:R-:W-:-:S05]  /*0890*/  IMAD.WIDE.U32 R4, R17, 0x4, R4 ;  /* 0x0000000411047825 */ /* 0x001fca00078e0004 */
[----:B------:R0:W2:Y:S01]  /*08a0*/  LDG.E R27, desc[UR8][R4.64] ;  /* 0x00000008041b7981 */ /* 0x0000a2000c1e1900 */
[----:B-1----:R-:W-:-:S04]  /*08b0*/  LEA R2, P4, R19, R2, 0x2 ;  /* 0x0000000213027211 */ /* 0x002fc800078810ff */
[----:B------:R-:W-:-:S05]  /*08c0*/  LEA.HI.X R3, R19, R3, R20, 0x2, P4 ;  /* 0x0000000313037211 */ /* 0x000fca00020f1414 */
[----:B------:R-:W3:Y:S04]  /*08d0*/  LDG.E R24, desc[UR8][R2.64+0x4] ;  /* 0x0000040802187981 */ /* 0x000ee8000c1e1900 */
[----:B------:R-:W4:Y:S04]  /*08e0*/  LDG.E R20, desc[UR8][R2.64+0x8] ;  /* 0x0000080802147981 */ /* 0x000f28000c1e1900 */
[----:B------:R-:W5:Y:S04]  /*08f0*/  LDG.E R17, desc[UR8][R2.64+0xc] ;  /* 0x00000c0802117981 */ /* 0x000f68000c1e1900 */
[----:B------:R-:W5:Y:S04]  /*0900*/  LDG.E R22, desc[UR8][R2.64+0x10] ;  /* 0x0000100802167981 */ /* 0x000f68000c1e1900 */
[----:B------:R-:W5:Y:S04]  /*0910*/  LDG.E R21, desc[UR8][R2.64+0x14] ;  /* 0x0000140802157981 */ /* 0x000f68000c1e1900 */
[----:B------:R-:W5:Y:S04]  /*0920*/  LDG.E R19, desc[UR8][R2.64+0x18] ;  /* 0x0000180802137981 */ /* 0x000f68000c1e1900 */
[----:B------:R1:W5:Y:S01]  /*0930*/  LDG.E R23, desc[UR8][R2.64+0x1c] ;  /* 0x00001c0802177981 */ /* 0x000362000c1e1900 */
[----:B------:R-:W-:-:S05]  /*0940*/  IMAD.IADD R25, R12, 0x1, R18 ;  /* 0x000000010c197824 */ /* 0x000fca00078e0212 */
[----:B------:R-:W-:-:S05]  /*0950*/  LEA R25, R25, UR4, 0x2 ;  /* 0x0000000419197c11 */ /* 0x000fca000f8e10ff */
[----:B------:R-:W2:Y:S04]  /*0960*/  LDS R29, [R25] ;  /* 0x00000000191d7984 */ /* 0x000ea80000000800 */
[----:B------:R-:W3:Y:S04]  /*0970*/  LDS R26, [R25+0x4] ;  /* 0x00000400191a7984 */ /* 0x000ee80000000800 */
[----:B0-----:R-:W4:Y:S04]  /*0980*/  LDS R5, [R25+0x8] ;  /* 0x0000080019057984 */ /* 0x001f280000000800 */
[----:B------:R-:W5:Y:S04]  /*0990*/  LDS R4, [R25+0xc] ;  /* 0x00000c0019047984 */ /* 0x000f680000000800 */
[----:B-1----:R-:W-:Y:S01]  /*09a0*/  LDS R2, [R25+0x18] ;  /* 0x0000180019027984 */ /* 0x002fe20000000800 */
[----:B------:R-:W-:Y:S01]  /*09b0*/  IADD3 R18, PT, PT, R18, 0x8, RZ ;  /* 0x0000000812127810 */ /* 0x000fe20007ffe0ff */
[----:B--2---:R-:W-:-:S02]  /*09c0*/  FFMA R29, R29, R27, R14 ;  /* 0x0000001b1d1d7223 */ /* 0x004fc4000000000e */
[----:B------:R-:W0:Y:S04]  /*09d0*/  LDS R27, [R25+0x10] ;  /* 0x00001000191b7984 */ /* 0x000e280000000800 */
[----:B------:R-:W-:Y:S01]  /*09e0*/  LDS R14, [R25+0x1c] ;  /* 0x00001c00190e7984 */ /* 0x000fe20000000800 */
[----:B---3--:R-:W-:-:S03]  /*09f0*/  FFMA R24, R26, R24, R29 ;  /* 0x000000181a187223 */ /* 0x008fc6000000001d */
[----:B------:R-:W1:Y:S01]  /*0a00*/  LDS R29, [R25+0x14] ;  /* 0x00001400191d7984 */ /* 0x000e620000000800 */
[----:B----4-:R-:W-:-:S04]  /*0a10*/  FFMA R5, R5, R20, R24 ;  /* 0x0000001405057223 */ /* 0x010fc80000000018 */
[----:B-----5:R-:W-:-:S04]  /*0a20*/  FFMA R4, R4, R17, R5 ;  /* 0x0000001104047223 */ /* 0x020fc80000000005 */
[----:B0-----:R-:W-:-:S04]  /*0a30*/  FFMA R4, R27, R22, R4 ;  /* 0x000000161b047223 */ /* 0x001fc80000000004 */
[----:B-1----:R-:W-:-:S04]  /*0a40*/  FFMA R21, R29, R21, R4 ;  /* 0x000000151d157223 */ /* 0x002fc80000000004 */
[----:B------:R-:W-:-:S04]  /*0a50*/  FFMA R19, R2, R19, R21 ;  /* 0x0000001302137223 */ /* 0x000fc80000000015 */
[----:B------:R-:W-:-:S07]  /*0a60*/  FFMA R14, R14, R23, R19 ;  /* 0x000000170e0e7223 */ /* 0x000fce0000000013 */
.L_x_6:
[----:B------:R-:W-:Y:S05]  /*0a70*/  @!P3 BRA `(.L_x_5) ;  /* 0x0000000000c0b947 */ /* 0x000fea0003800000 */
[----:B------:R-:W-:Y:S01]  /*0a80*/  ISETP.NE.AND P3, PT, R9, RZ, PT ;  /* 0x000000ff0900720c */ /* 0x000fe20003f65270 */
[----:B------:R-:W-:-:S12]  /*0a90*/  @!P1 BRA `(.L_x_7) ;  /* 0x00000000005c9947 */ /* 0x000fd80003800000 */
[----:B------:R-:W0:Y:S01]  /*0aa0*/  LDC.64 R4, c[0x0][0x398] ;  /* 0x0000e600ff047b82 */ /* 0x000e220000000a00 */
[CC--:B------:R-:W-:Y:S02]  /*0ab0*/  IADD3 R19, P4, PT, R13.reuse, R18.reuse, RZ ;  /* 0x000000120d137210 */ /* 0x0c0fe40007f9e0ff */
[----:B------:R-:W-:-:S03]  /*0ac0*/  IADD3 R17, PT, PT, R13, R18, RZ ;  /* 0x000000120d117210 */ /* 0x000fc60007ffe0ff */
[----:B------:R-:W-:Y:S02]  /*0ad0*/  IMAD.X R20, RZ, RZ, RZ, P4 ;  /* 0x000000ffff147224 */ /* 0x000fe400020e06ff */
[----:B------:R-:W1:Y:S01]  /*0ae0*/  LDC.64 R2, c[0x0][0x398] ;  /* 0x0000e600ff027b82 */ /* 0x000e620000000a00 */
[----:B0-----:R-:W-:-:S06]  /*0af0*/  IMAD.WIDE.U32 R4, R17, 0x4, R4 ;  /* 0x0000000411047825 */ /* 0x001fcc00078e0004 */
[----:B------:R-:W2:Y:S01]  /*0b00*/  LDG.E R4, desc[UR8][R4.64] ;  /* 0x0000000804047981 */ /* 0x000ea2000c1e1900 */
[----:B-1----:R-:W-:-:S04]  /*0b10*/  LEA R2, P4, R19, R2, 0x2 ;  /* 0x0000000213027211 */ /* 0x002fc800078810ff */
[----:B------:R-:W-:-:S05]  /*0b20*/  LEA.HI.X R3, R19, R3, R20, 0x2, P4 ;  /* 0x0000000313037211 */ /* 0x000fca00020f1414 */
[----:B------:R-:W3:Y:S04]  /*0b30*/  LDG.E R21, desc[UR8][R2.64+0x4] ;  /* 0x0000040802157981 */ /* 0x000ee8000c1e1900 */
[----:B------:R-:W4:Y:S04]  /*0b40*/  LDG.E R23, desc[UR8][R2.64+0x8] ;  /* 0x0000080802177981 */ /* 0x000f28000c1e1900 */
[----:B------:R-:W5:Y:S01]  /*0b50*/  LDG.E R25, desc[UR8][R2.64+0xc] ;  /* 0x00000c0802197981 */ /* 0x000f62000c1e1900 */
[----:B------:R-:W-:-:S04]  /*0b60*/  IADD3 R17, PT, PT, R12, R18, RZ ;  /* 0x000000120c117210 */ /* 0x000fc80007ffe0ff */
[----:B------:R-:W-:-:S05]  /*0b70*/  LEA R17, R17, UR4, 0x2 ;  /* 0x0000000411117c11 */ /* 0x000fca000f8e10ff */
[----:B------:R-:W2:Y:S04]  /*0b80*/  LDS R19, [R17] ;  /* 0x0000000011137984 */ /* 0x000ea80000000800 */
[----:B------:R-:W3:Y:S04]  /*0b90*/  LDS R20, [R17+0x4] ;  /* 0x0000040011147984 */ /* 0x000ee80000000800 */
[----:B------:R-:W4:Y:S04]  /*0ba0*/  LDS R22, [R17+0x8] ;  /* 0x0000080011167984 */ /* 0x000f280000000800 */
[----:B------:R-:W5:Y:S01]  /*0bb0*/  LDS R24, [R17+0xc] ;  /* 0x00000c0011187984 */ /* 0x000f620000000800 */
[----:B------:R-:W-:Y:S01]  /*0bc0*/  IADD3 R18, PT, PT, R18, 0x4, RZ ;  /* 0x0000000412127810 */ /* 0x000fe20007ffe0ff */
[----:B--2---:R-:W-:-:S04]  /*0bd0*/  FFMA R19, R19, R4, R14 ;  /* 0x0000000413137223 */ /* 0x004fc8000000000e */
[----:B---3--:R-:W-:-:S04]  /*0be0*/  FFMA R19, R20, R21, R19 ;  /* 0x0000001514137223 */ /* 0x008fc80000000013 */
[----:B----4-:R-:W-:-:S04]  /*0bf0*/  FFMA R19, R22, R23, R19 ;  /* 0x0000001716137223 */ /* 0x010fc80000000013 */
[----:B-----5:R-:W-:-:S07]  /*0c00*/  FFMA R14, R24, R25, R19 ;  /* 0x00000019180e7223 */ /* 0x020fce0000000013 */
.L_x_7:
[----:B------:R-:W-:Y:S05]  /*0c10*/  @!P3 BRA `(.L_x_5) ;  /* 0x000000000058b947 */ /* 0x000fea0003800000 */
[----:B------:R-:W0:Y:S01]  /*0c20*/  LDC.64 R2, c[0x0][0x398] ;  /* 0x0000e600ff027b82 */ /* 0x000e220000000a00 */
[----:B------:R-:W-:-:S04]  /*0c30*/  IMAD.IADD R5, R13, 0x1, R18 ;  /* 0x000000010d057824 */ /* 0x000fc800078e0212 */
[----:B0-----:R-:W-:-:S06]  /*0c40*/  IMAD.WIDE.U32 R2, R5, 0x4, R2 ;  /* 0x0000000405027825 */ /* 0x001fcc00078e0002 */
[----:B------:R-:W2:Y:S01]  /*0c50*/  LDG.E R2, desc[UR8][R2.64] ;  /* 0x0000000802027981 */ /* 0x000ea2000c1e1900 */
[----:B------:R-:W-:Y:S02]  /*0c60*/  IADD3 R12, PT, PT, R12, R18, RZ ;  /* 0x000000120c0c7210 */ /* 0x000fe40007ffe0ff */
[----:B------:R-:W-:Y:S02]  /*0c70*/  ISETP.NE.AND P3, PT, R9, 0x1, PT ;  /* 0x000000010900780c */ /* 0x000fe40003f65270 */
[----:B------:R-:W-:-:S05]  /*0c80*/  LEA R17, R12, UR4, 0x2 ;  /* 0x000000040c117c11 */ /* 0x000fca000f8e10ff */
[----:B------:R-:W2:Y:S02]  /*0c90*/  LDS R5, [R17] ;  /* 0x0000000011057984 */ /* 0x000ea40000000800 */
[----:B--2---:R-:W-:-:S04]  /*0ca0*/  FFMA R14, R5, R2, R14 ;  /* 0x00000002050e7223 */ /* 0x004fc8000000000e */
[----:B------:R-:W-:Y:S05]  /*0cb0*/  @!P3 BRA `(.L_x_5) ;  /* 0x000000000030b947 */ /* 0x000fea0003800000 */
[----:B------:R-:W0:Y:S01]  /*0cc0*/  LDC.64 R2, c[0x0][0x398] ;  /* 0x0000e600ff027b82 */ /* 0x000e220000000a00 */
[----:B------:R-:W-:Y:S01]  /*0cd0*/  IADD3 R13, P3, PT, R13, R18, RZ ;  /* 0x000000120d0d7210 */ /* 0x000fe20007f7e0ff */
[----:B------:R-:W1:Y:S03]  /*0ce0*/  LDS R5, [R17+0x4] ;  /* 0x0000040011057984 */ /* 0x000e660000000800 */
[----:B------:R-:W-:Y:S02]  /*0cf0*/  IADD3.X R4, PT, PT, RZ, RZ, RZ, P3, !PT ;  /* 0x000000ffff047210 */ /* 0x000fe40001ffe4ff */
[----:B------:R-:W-:Y:S02]  /*0d00*/  ISETP.NE.AND P3, PT, R9, 0x2, PT ;  /* 0x000000020900780c */ /* 0x000fe40003f65270 */
[----:B0-----:R-:W-:-:S04]  /*0d10*/  LEA R2, P4, R13, R2, 0x2 ;  /* 0x000000020d027211 */ /* 0x001fc800078810ff */
[----:B------:R-:W-:-:S07]  /*0d20*/  LEA.HI.X R3, R13, R3, R4, 0x2, P4 ;  /* 0x000000030d037211 */ /* 0x000fce00020f1404 */
[----:B------:R-:W0:Y:S04]  /*0d30*/  @P3 LDS R13, [R17+0x8] ;  /* 0x00000800110d3984 */ /* 0x000e280000000800 */
[----:B------:R-:W1:Y:S04]  /*0d40*/  LDG.E R4, desc[UR8][R2.64+0x4] ;  /* 0x0000040802047981 */ /* 0x000e68000c1e1900 */
[----:B------:R-:W0:Y:S01]  /*0d50*/  @P3 LDG.E R12, desc[UR8][R2.64+0x8] ;  /* 0x00000808020c3981 */ /* 0x000e22000c1e1900 */
[----:B-1----:R-:W-:-:S04]  /*0d60*/  FFMA R14, R5, R4, R14 ;  /* 0x00000004050e7223 */ /* 0x002fc8000000000e */
[----:B0-----:R-:W-:-:S07]  /*0d70*/  @P3 FFMA R14, R13, R12, R14 ;  /* 0x0000000c0d0e3223 */ /* 0x001fce000000000e */
.L_x_5:
[----:B------:R-:W-:Y:S05]  /*0d80*/  @P2 BRA `(.L_x_8) ;  /* 0xfffffff400882947 */ /* 0x000fea000383ffff */
.L_x_2:
[----:B------:R-:W1:Y:S01]  /*0d90*/  LDCU.64 UR6, c[0x0][0x390] ;  /* 0x00007200ff0677ac */ /* 0x000e620008000a00 */
[----:B------:R-:W-:Y:S02]  /*0da0*/  SHF.R.S32.HI R3, RZ, 0x1f, R7 ;  /* 0x0000001fff037819 */ /* 0x000fe40000011407 */
[----:B------:R-:W-:-:S04]  /*0db0*/  IADD3 R7, P0, PT, R7, R6, RZ ;  /* 0x0000000607077210 */ /* 0x000fc80007f1e0ff */
[----:B------:R-:W-:Y:S02]  /*0dc0*/  LEA.HI.X.SX32 R6, R6, R3, 0x1, P0 ;  /* 0x0000000306067211 */ /* 0x000fe400000f0eff */
[----:B-1----:R-:W-:-:S04]  /*0dd0*/  LEA R2, P0, R7, UR6, 0x2 ;  /* 0x0000000607027c11 */ /* 0x002fc8000f8010ff */
[----:B------:R-:W-:-:S05]  /*0de0*/  LEA.HI.X R3, R7, UR7, R6, 0x2, P0 ;  /* 0x0000000707037c11 */ /* 0x000fca00080f1406 */
[----:B------:R-:W-:Y:S01]  /*0df0*/  STG.E desc[UR8][R2.64+0x4], R14 ;  /* 0x0000040e02007986 */ /* 0x000fe2000c101908 */
[----:B------:R-:W-:Y:S05]  /*0e00*/  EXIT ;  /* 0x000000000000794d */ /* 0x000fea0003800000 */
.L_x_9:
[----:B------:R-:W-:-:S00]  /*0e10*/  BRA `(.L_x_9) ;  /* 0xfffffffc00fc7947 */ /* 0x000fc0000383ffff */
[----:B------:R-:W-:-:S00]  /*0e20*/  NOP ;  /* 0x0000000000007918 */ /* 0x000fc00000000000 */
        /* <DEDUP_REMOVED lines=13> */
.L_x_11:


//--------------------- .text._Z13gpu_grayscaleiiPfS_ --------------------------
	.section	.text._Z13gpu_grayscaleiiPfS_,"ax",@progbits
	.align	128
        .global         _Z13gpu_grayscaleiiPfS_
        .type           _Z13gpu_grayscaleiiPfS_,@function
        .size           _Z13gpu_grayscaleiiPfS_,(.L_x_12 - _Z13gpu_grayscaleiiPfS_)
        .other          _Z13gpu_grayscaleiiPfS_,@"STO_CUDA_ENTRY STV_DEFAULT"
_Z13gpu_grayscaleiiPfS_:
.text._Z13gpu_grayscaleiiPfS_:
[----:B------:R-:W-:Y:S01]  /*0000*/  LDC R1, c[0x0][0x37c] ;  /* 0x0000df00ff017b82 */ /* 0x000fe20000000800 */
[----:B------:R-:W0:Y:S01]  /*0010*/  S2R R5, SR_CTAID.Y ;  /* 0x0000000000057919 */ /* 0x000e220000002600 */
[----:B------:R-:W1:Y:S01]  /*0020*/  LDCU UR4, c[0x0][0x360] ;  /* 0x00006c00ff0477ac */ /* 0x000e620008000800 */
[----:B------:R-:W0:Y:S01]  /*0030*/  S2R R2, SR_TID.Y ;  /* 0x0000000000027919 */ /* 0x000e220000002200 */
[----:B------:R-:W0:Y:S01]  /*0040*/  LDCU UR5, c[0x0][0x364] ;  /* 0x00006c80ff0577ac */ /* 0x000e220008000800 */
[----:B------:R-:W1:Y:S01]  /*0050*/  S2R R0, SR_CTAID.X ;  /* 0x0000000000007919 */ /* 0x000e620000002500 */
[----:B------:R-:W2:Y:S01]  /*0060*/  LDCU.64 UR6, c[0x0][0x380] ;  /* 0x00007000ff0677ac */ /* 0x000ea20008000a00 */
[----:B------:R-:W1:Y:S01]  /*0070*/  S2R R3, SR_TID.X ;  /* 0x0000000000037919 */ /* 0x000e620000002100 */
[----:B0-----:R-:W-:-:S05]  /*0080*/  IMAD R5, R5, UR5, R2 ;  /* 0x0000000505057c24 */ /* 0x001fca000f8e0202 */
[----:B--2---:R-:W-:Y:S01]  /*0090*/  ISETP.GE.AND P0, PT, R5, UR7, PT ;  /* 0x0000000705007c0c */ /* 0x004fe2000bf06270 */
[----:B-1----:R-:W-:-:S05]  /*00a0*/  IMAD R0, R0, UR4, R3 ;  /* 0x0000000400007c24 */ /* 0x002fca000f8e0203 */
[----:B------:R-:W-:-:S13]  /*00b0*/  ISETP.GE.OR P0, PT, R0, UR6, P0 ;  /* 0x0000000600007c0c */ /* 0x000fda0008706670 */
[----:B------:R-:W-:Y:S05]  /*00c0*/  @P0 EXIT ;  /* 0x000000000000094d */ /* 0x000fea0003800000 */
[----:B------:R-:W0:Y:S01]  /*00d0*/  LDC.64 R2, c[0x0][0x388] ;  /* 0x0000e200ff027b82 */ /* 0x000e220000000a00 */
[----:B------:R-:W1:Y:S01]  /*00e0*/  LDCU.64 UR4, c[0x0][0x358] ;  /* 0x00006b00ff0477ac */ /* 0x000e620008000a00 */
[----:B------:R-:W-:-:S05]  /*00f0*/  IMAD R7, R5, UR6, R0 ;  /* 0x0000000605077c24 */ /* 0x000fca000f8e0200 */
[----:B------:R-:W-:-:S05]  /*0100*/  LEA R5, R7, R7, 0x1 ;  /* 0x0000000707057211 */ /* 0x000fca00078e08ff */
[----:B0-----:R-:W-:Y:S02]  /*0110*/  IMAD.WIDE R2, R5, 0x4, R2 ;  /* 0x0000000405027825 */ /* 0x001fe400078e0202 */
[----:B------:R-:W0:Y:S03]  /*0120*/  LDC.64 R4, c[0x0][0x390] ;  /* 0x0000e400ff047b82 */ /* 0x000e260000000a00 */
[----:B-1----:R-:W2:Y:S04]  /*0130*/  LDG.E R6, desc[UR4][R2.64+0x4] ;  /* 0x0000040402067981 */ /* 0x002ea8000c1e1900 */
[----:B------:R-:W3:Y:S04]  /*0140*/  LDG.E R0, desc[UR4][R2.64] ;  /* 0x0000000402007981 */ /* 0x000ee8000c1e1900 */
[----:B------:R-:W4:Y:S01]  /*0150*/  LDG.E R11, desc[UR4][R2.64+0x8] ;  /* 0x00000804020b7981 */ /* 0x000f22000c1e1900 */
[----:B0-----:R-:W-:-:S04]  /*0160*/  IMAD.WIDE R4, R7, 0x4, R4 ;  /* 0x0000000407047825 */ /* 0x001fc800078e0204 */
[----:B--2---:R-:W-:-:S04]  /*0170*/  FMUL R9, R6, 0.71520000696182250977 ;  /* 0x3f37175906097820 */ /* 0x004fc80000400000 */
[----:B---3--:R-:W-:-:S04]  /*0180*/  FFMA R0, R0, 0.072200000286102294922, R9 ;  /* 0x3d93dd9800007823 */ /* 0x008fc80000000009 */
[----:B----4-:R-:W-:-:S05]  /*0190*/  FFMA R11, R11, 0.21259999275207519531, R0 ;  /* 0x3e59b3d00b0b7823 */ /* 0x010fca0000000000 */
[----:B------:R-:W-:Y:S01]  /*01a0*/  STG.E desc[UR4][R4.64], R11 ;  /* 0x0000000b04007986 */ /* 0x000fe2000c101904 */
[----:B------:R-:W-:Y:S05]  /*01b0*/  EXIT ;  /* 0x000000000000794d */ /* 0x000fea0003800000 */
.L_x_10:
        /* <DEDUP_REMOVED lines=12> */
.L_x_12:


//--------------------- .nv.shared._Z12gpu_convolveiiPfS_S_i --------------------------
	.section	.nv.shared._Z12gpu_convolveiiPfS_S_i,"aw",@nobits
	.sectionflags	@""
	.align	4
.nv.shared._Z12gpu_convolveiiPfS_S_i:
	.zero		2320


//--------------------- .nv.shared.reserved.0     --------------------------
	.section	.nv.shared.reserved.0,"aw",@nobits
	.weak		__nv_reservedSMEM_offset_0_alias
	.size		__nv_reservedSMEM_offset_0_alias, 0, 64
	.other		__nv_reservedSMEM_offset_0_alias,@"STO_CUDA_RESERVED_SHARED STV_DEFAULT"
__nv_reservedSMEM_offset_0_alias:
	.zero		0
	.zero		64


//--------------------- .nv.constant0._Z12gpu_convolveiiPfS_S_i --------------------------
	.section	.nv.constant0._Z12gpu_convolveiiPfS_S_i,"a",@progbits
	.sectionflags	@""
	.align	4
.nv.constant0._Z12gpu_convolveiiPfS_S_i:
	.zero		932


//--------------------- .nv.constant0._Z13gpu_grayscaleiiPfS_ --------------------------
	.section	.nv.constant0._Z13gpu_grayscaleiiPfS_,"a",@progbits
	.sectionflags	@""
	.align	4
.nv.constant0._Z13gpu_grayscaleiiPfS_:
	.zero		920


//--------------------- SYMBOLS --------------------------

	.type		.nv.reservedSmem.offset0,@object
	.size		.nv.reservedSmem.offset0,0x4
	.type		.nv.reservedSmem.cap,@object
	.size		.nv.reservedSmem.cap,0x4
